	.headerflags	@"EF_CUDA_TEXMODE_UNIFIED EF_CUDA_64BIT_ADDRESS EF_CUDA_ACCELERATORS EF_CUDA_SM90 EF_CUDA_VIRTUAL_SM(EF_CUDA_SM90)"
	.elftype	@"ET_EXEC"


//--------------------- .nv.info                  --------------------------
	.section	.nv.info,"",@"SHT_CUDA_INFO"
	.align	4


	//----- nvinfo : EIATTR_REGCOUNT
	.align		4
        /*0000*/ 	.byte	0x04, 0x2f
        /*0002*/ 	.short	(.L_1 - .L_0)
	.align		4
.L_0:
        /*0004*/ 	.word	index@(triton_poi_fused_add_8)
        /*0008*/ 	.word	0x0000000a


	//----- nvinfo : EIATTR_MIN_STACK_SIZE
	.align		4
.L_1:
        /*000c*/ 	.byte	0x04, 0x12
        /*000e*/ 	.short	(.L_3 - .L_2)
	.align		4
.L_2:
        /*0010*/ 	.word	index@(triton_poi_fused_add_8)
        /*0014*/ 	.word	0x00000000


	//----- nvinfo : EIATTR_FRAME_SIZE
	.align		4
.L_3:
        /*0018*/ 	.byte	0x04, 0x11
        /*001a*/ 	.short	(.L_5 - .L_4)
	.align		4
.L_4:
        /*001c*/ 	.word	index@(triton_poi_fused_add_8)
        /*0020*/ 	.word	0x00000000


	//----- nvinfo : EIATTR_MIN_STACK_SIZE
	.align		4
.L_5:
        /*0024*/ 	.byte	0x04, 0x12
        /*0026*/ 	.short	(.L_7 - .L_6)
	.align		4
.L_6:
        /*0028*/ 	.word	index@(triton_poi_fused_add_8)
        /*002c*/ 	.word	0x00000000
.L_7:


//--------------------- .nv.info.triton_poi_fused_add_8 --------------------------
	.section	.nv.info.triton_poi_fused_add_8,"",@"SHT_CUDA_INFO"
	.sectionflags	@""
	.align	4


	//----- nvinfo : EIATTR_CUDA_API_VERSION
	.align		4
        /*0000*/ 	.byte	0x04, 0x37
        /*0002*/ 	.short	(.L_9 - .L_8)
.L_8:
        /*0004*/ 	.word	0x0000007c


	//----- nvinfo : EIATTR_KPARAM_INFO
	.align		4
.L_9:
        /*0008*/ 	.byte	0x04, 0x17
        /*000a*/ 	.short	(.L_11 - .L_10)
.L_10:
        /*000c*/ 	.word	0x00000000
        /*0010*/ 	.short	0x0002
        /*0012*/ 	.short	0x0010
        /*0014*/ 	.byte	0x00, 0xf0, 0x11, 0x00


	//----- nvinfo : EIATTR_KPARAM_INFO
	.align		4
.L_11:
        /*0018*/ 	.byte	0x04, 0x17
        /*001a*/ 	.short	(.L_13 - .L_12)
.L_12:
        /*001c*/ 	.word	0x00000000
        /*0020*/ 	.short	0x0001
        /*0022*/ 	.short	0x0008
        /*0024*/ 	.byte	0x00, 0xf4, 0x21, 0x00


	//----- nvinfo : EIATTR_KPARAM_INFO
	.align		4
.L_13:
        /*0028*/ 	.byte	0x04, 0x17
        /*002a*/ 	.short	(.L_15 - .L_14)
.L_14:
        /*002c*/ 	.word	0x00000000
        /*0030*/ 	.short	0x0000
        /*0032*/ 	.short	0x0000
        /*0034*/ 	.byte	0x00, 0xf4, 0x21, 0x00


	//----- nvinfo : EIATTR_SPARSE_MMA_MASK
	.align		4
.L_15:
        /*0038*/ 	.byte	0x03, 0x50
        /*003a*/ 	.short	0x0000


	//----- nvinfo : EIATTR_MAXREG_COUNT
	.align		4
        /*003c*/ 	.byte	0x03, 0x1b
        /*003e*/ 	.short	0x00ff


	//----- nvinfo : EIATTR_EXIT_INSTR_OFFSETS
	.align		4
        /*0040*/ 	.byte	0x04, 0x1c
        /*0042*/ 	.short	(.L_17 - .L_16)


	//   ....[0]....
.L_16:
        /*0044*/ 	.word	0x00000100


	//----- nvinfo : EIATTR_REQNTID
	.align		4
.L_17:
        /*0048*/ 	.byte	0x04, 0x10
        /*004a*/ 	.short	(.L_19 - .L_18)
.L_18:
        /*004c*/ 	.word	0x00000080
        /*0050*/ 	.word	0x00000001
        /*0054*/ 	.word	0x00000001


	//----- nvinfo : EIATTR_CBANK_PARAM_SIZE
	.align		4
.L_19:
        /*0058*/ 	.byte	0x03, 0x19
        /*005a*/ 	.short	0x0014


	//----- nvinfo : EIATTR_PARAM_CBANK
	.align		4
        /*005c*/ 	.byte	0x04, 0x0a
        /*005e*/ 	.short	(.L_21 - .L_20)
	.align		4
.L_20:
        /*0060*/ 	.word	index@(.nv.constant0.triton_poi_fused_add_8)
        /*0064*/ 	.short	0x0210
        /*0066*/ 	.short	0x0014


	//----- nvinfo : EIATTR_SW_WAR
	.align		4
.L_21:
        /*0068*/ 	.byte	0x04, 0x36
        /*006a*/ 	.short	(.L_23 - .L_22)
.L_22:
        /*006c*/ 	.word	0x00000008
.L_23:


//--------------------- .nv.callgraph             --------------------------
	.section	.nv.callgraph,"",@"SHT_CUDA_CALLGRAPH"
	.align	4
	.sectionentsize	8
	.align		4
        /*0000*/ 	.word	0x00000000
	.align		4
        /*0004*/ 	.word	0xffffffff
	.align		4
        /*0008*/ 	.word	0x00000000
	.align		4
        /*000c*/ 	.word	0xfffffffe
	.align		4
        /*0010*/ 	.word	0x00000000
	.align		4
        /*0014*/ 	.word	0xfffffffd
	.align		4
        /*0018*/ 	.word	0x00000000
	.align		4
        /*001c*/ 	.word	0xfffffffc


//--------------------- .text.triton_poi_fused_add_8 --------------------------
	.section	.text.triton_poi_fused_add_8,"ax",@progbits
	.align	128
        .global         triton_poi_fused_add_8
        .type           triton_poi_fused_add_8,@function
        .size           triton_poi_fused_add_8,(.L_x_1 - triton_poi_fused_add_8)
        .other          triton_poi_fused_add_8,@"STO_CUDA_ENTRY STV_DEFAULT"
triton_poi_fused_add_8:
.text.triton_poi_fused_add_8:
[----:B------:R-:W-:Y:S01]  /*0000*/  LDC R1, c[0x0][0x28] ;  /* 0x00000a00ff017b82 */ /* 0x000fe20000000800 */
[----:B------:R-:W1:Y:S07]  /*0010*/  S2R R0, SR_TID.X ;  /* 0x0000000000007919 */ /* 0x000e6e0000002100 */
[----:B------:R-:W2:Y:S01]  /*0020*/  LDC.64 R2, c[0x0][0x218] ;  /* 0x00008600ff027b82 */ /* 0x000ea20000000a00 */
[----:B------:R-:W-:Y:S01]  /*0030*/  ULDC.64 UR4, c[0x0][0x208] ;  /* 0x0000820000047ab9 */ /* 0x000fe20000000a00 */
[----:B------:R-:W3:Y:S06]  /*0040*/  S2R R7, SR_CTAID.X ;  /* 0x0000000000077919 */ /* 0x000eec0000002500 */
[----:B------:R-:W4:Y:S01]  /*0050*/  LDC.64 R4, c[0x0][0x210] ;  /* 0x00008400ff047b82 */ /* 0x000f220000000a00 */
[----:B-1----:R-:W-:-:S04]  /*0060*/  SHF.L.U32 R0, R0, 0x1, RZ ;  /* 0x0000000100007819 */ /* 0x002fc800000006ff */
[----:B------:R-:W-:-:S04]  /*0070*/  LOP3.LUT R0, R0, 0xfe, RZ, 0xc0, !PT ;  /* 0x000000fe00007812 */ /* 0x000fc800078ec0ff */
[----:B---3--:R-:W-:-:S05]  /*0080*/  LEA R7, R7, R0, 0x8 ;  /* 0x0000000007077211 */ /* 0x008fca00078e40ff */
[----:B--2---:R-:W-:-:S04]  /*0090*/  IMAD.WIDE R2, R7, 0x4, R2 ;  /* 0x0000000407027825 */ /* 0x004fc800078e0202 */
[----:B----4-:R-:W-:Y:S02]  /*00a0*/  IMAD.WIDE R4, R7, 0x4, R4 ;  /* 0x0000000407047825 */ /* 0x010fe400078e0204 */
[----:B------:R-:W2:Y:S04]  /*00b0*/  LDG.E.64 R2, desc[UR4][R2.64] ;  /* 0x0000000402027981 */ /* 0x000ea8000c1e1b00 */
[----:B------:R-:W2:Y:S02]  /*00c0*/  LDG.E.64 R6, desc[UR4][R4.64] ;  /* 0x0000000404067981 */ /* 0x000ea4000c1e1b00 */
[----:B--2---:R-:W-:Y:S01]  /*00d0*/  FADD R6, R2, R6 ;  /* 0x0000000602067221 */ /* 0x004fe20000000000 */
[----:B------:R-:W-:-:S05]  /*00e0*/  FADD R7, R3, R7 ;  /* 0x0000000703077221 */ /* 0x000fca0000000000 */
[----:B------:R-:W-:Y:S01]  /*00f0*/  STG.E.64 desc[UR4][R4.64], R6 ;  /* 0x0000000604007986 */ /* 0x000fe2000c101b04 */
[----:B------:R-:W-:Y:S05]  /*0100*/  EXIT ;  /* 0x000000000000794d */ /* 0x000fea0003800000 */
.L_x_0:
[----:B------:R-:W-:-:S00]  /*0110*/  BRA `(.L_x_0) ;  /* 0xfffffffc00fc7947 */ /* 0x000fc0000383ffff */
[----:B------:R-:W-:-:S00]  /*0120*/  NOP ;  /* 0x0000000000007918 */ /* 0x000fc00000000000 */
        /* <DEDUP_REMOVED lines=13> */
.L_x_1:


//--------------------- .nv.constant0.triton_poi_fused_add_8 --------------------------
	.section	.nv.constant0.triton_poi_fused_add_8,"a",@progbits
	.sectionflags	@""
	.align	4
.nv.constant0.triton_poi_fused_add_8:
	.zero		548
